//
// Generated by NVIDIA NVVM Compiler
//
// Compiler Build ID: CL-36424714
// Cuda compilation tools, release 13.0, V13.0.88
// Based on NVVM 20.0.0
//

.version 9.0
.target sm_100
.address_size 64

	// .globl	_Z1fPdS_S_
.func  (.param .align 16 .b8 func_retval0[16]) __internal_trig_reduction_slowpathd
(
	.param .b64 __internal_trig_reduction_slowpathd_param_0
)
;
.global .align 8 .b8 __cudart_i2opi_d[144] = {8, 93, 141, 31, 177, 95, 251, 107, 234, 146, 82, 138, 247, 57, 7, 61, 123, 241, 229, 235, 199, 186, 39, 117, 45, 234, 95, 158, 102, 63, 70, 79, 183, 9, 203, 39, 207, 126, 54, 109, 31, 109, 10, 90, 139, 17, 47, 239, 15, 152, 5, 222, 255, 151, 248, 31, 59, 40, 249, 189, 139, 95, 132, 156, 244, 57, 83, 131, 57, 214, 145, 57, 65, 126, 95, 180, 38, 112, 156, 233, 132, 68, 187, 46, 245, 53, 130, 232, 62, 167, 41, 177, 28, 235, 29, 254, 28, 146, 209, 9, 234, 46, 73, 6, 224, 210, 77, 66, 58, 110, 36, 183, 97, 197, 187, 222, 171, 99, 81, 254, 65, 144, 67, 60, 153, 149, 98, 219, 192, 221, 52, 245, 209, 87, 39, 252, 41, 21, 68, 78, 110, 131, 249, 162};
.global .align 16 .b8 __cudart_sin_cos_coeffs[128] = {70, 210, 176, 44, 241, 229, 90, 190, 146, 227, 172, 105, 227, 29, 199, 62, 161, 98, 219, 25, 160, 1, 42, 191, 24, 8, 17, 17, 17, 17, 129, 63, 84, 85, 85, 85, 85, 85, 197, 191, 0, 0, 0, 0, 0, 0, 0, 0, 0, 0, 0, 0, 0, 0, 0, 0, 100, 129, 253, 32, 131, 255, 168, 189, 40, 133, 239, 193, 167, 238, 33, 62, 217, 230, 6, 142, 79, 126, 146, 190, 233, 188, 221, 25, 160, 1, 250, 62, 71, 93, 193, 22, 108, 193, 86, 191, 81, 85, 85, 85, 85, 85, 165, 63, 0, 0, 0, 0, 0, 0, 224, 191, 0, 0, 0, 0, 0, 0, 240, 63};

.visible .entry _Z1fPdS_S_(
	.param .u64 .ptr .align 1 _Z1fPdS_S__param_0,
	.param .u64 .ptr .align 1 _Z1fPdS_S__param_1,
	.param .u64 .ptr .align 1 _Z1fPdS_S__param_2
)
{
	.reg .pred 	%p<5>;
	.reg .b32 	%r<11>;
	.reg .b64 	%rd<16>;
	.reg .b64 	%fd<37>;

	ld.param.u64 	%rd3, [_Z1fPdS_S__param_0];
	ld.param.u64 	%rd1, [_Z1fPdS_S__param_1];
	ld.param.u64 	%rd2, [_Z1fPdS_S__param_2];
	cvta.to.global.u64 	%rd4, %rd3;
	mov.u32 	%r1, %tid.x;
	mul.wide.u32 	%rd5, %r1, 8;
	add.s64 	%rd6, %rd4, %rd5;
	ld.global.f64 	%fd7, [%rd6];
	add.f64 	%fd1, %fd7, %fd7;
	abs.f64 	%fd2, %fd1;
	setp.neu.f64 	%p1, %fd2, 0d7FF0000000000000;
	@%p1 bra 	$L__BB0_2;
	mov.f64 	%fd13, 0d0000000000000000;
	mul.rn.f64 	%fd36, %fd1, %fd13;
	mov.b32 	%r10, 0;
	bra.uni 	$L__BB0_4;
$L__BB0_2:
	mul.f64 	%fd8, %fd1, 0d3FE45F306DC9C883;
	cvt.rni.s32.f64 	%r10, %fd8;
	cvt.rn.f64.s32 	%fd9, %r10;
	fma.rn.f64 	%fd10, %fd9, 0dBFF921FB54442D18, %fd1;
	fma.rn.f64 	%fd11, %fd9, 0dBC91A62633145C00, %fd10;
	fma.rn.f64 	%fd36, %fd9, 0dB97B839A252049C0, %fd11;
	setp.ltu.f64 	%p2, %fd2, 0d41E0000000000000;
	@%p2 bra 	$L__BB0_4;
	{ // callseq 0, 0
	.param .b64 param0;
	st.param.f64 	[param0], %fd1;
	.param .align 16 .b8 retval0[16];
	call.uni (retval0), 
	__internal_trig_reduction_slowpathd, 
	(
	param0
	);
	ld.param.f64 	%fd36, [retval0];
	ld.param.b32 	%r10, [retval0+8];
	} // callseq 0
$L__BB0_4:
	cvta.to.global.u64 	%rd7, %rd1;
	cvta.to.global.u64 	%rd8, %rd2;
	shl.b32 	%r7, %r10, 6;
	cvt.u64.u32 	%rd9, %r7;
	and.b64  	%rd10, %rd9, 64;
	mov.u64 	%rd11, __cudart_sin_cos_coeffs;
	add.s64 	%rd12, %rd11, %rd10;
	mul.rn.f64 	%fd14, %fd36, %fd36;
	and.b32  	%r8, %r10, 1;
	setp.eq.b32 	%p3, %r8, 1;
	selp.f64 	%fd15, 0dBDA8FF8320FD8164, 0d3DE5DB65F9785EBA, %p3;
	ld.global.nc.v2.f64 	{%fd16, %fd17}, [%rd12];
	fma.rn.f64 	%fd18, %fd15, %fd14, %fd16;
	fma.rn.f64 	%fd19, %fd18, %fd14, %fd17;
	ld.global.nc.v2.f64 	{%fd20, %fd21}, [%rd12+16];
	fma.rn.f64 	%fd22, %fd19, %fd14, %fd20;
	fma.rn.f64 	%fd23, %fd22, %fd14, %fd21;
	ld.global.nc.v2.f64 	{%fd24, %fd25}, [%rd12+32];
	fma.rn.f64 	%fd26, %fd23, %fd14, %fd24;
	fma.rn.f64 	%fd27, %fd26, %fd14, %fd25;
	fma.rn.f64 	%fd28, %fd27, %fd36, %fd36;
	fma.rn.f64 	%fd29, %fd27, %fd14, 0d3FF0000000000000;
	selp.f64 	%fd30, %fd29, %fd28, %p3;
	and.b32  	%r9, %r10, 2;
	setp.eq.s32 	%p4, %r9, 0;
	mov.f64 	%fd31, 0d0000000000000000;
	sub.f64 	%fd32, %fd31, %fd30;
	selp.f64 	%fd33, %fd30, %fd32, %p4;
	add.s64 	%rd14, %rd7, %rd5;
	ld.global.f64 	%fd34, [%rd14];
	add.f64 	%fd35, %fd34, %fd33;
	add.s64 	%rd15, %rd8, %rd5;
	st.global.f64 	[%rd15], %fd35;
	ret;

}
.func  (.param .align 16 .b8 func_retval0[16]) __internal_trig_reduction_slowpathd(
	.param .b64 __internal_trig_reduction_slowpathd_param_0
)
{
	.local .align 8 .b8 	__local_depot1[40];
	.reg .b64 	%SP;
	.reg .b64 	%SPL;
	.reg .pred 	%p<10>;
	.reg .b32 	%r<47>;
	.reg .b64 	%rd<74>;
	.reg .b64 	%fd<5>;

	mov.u64 	%SPL, __local_depot1;
	ld.param.f64 	%fd4, [__internal_trig_reduction_slowpathd_param_0];
	add.u64 	%rd1, %SPL, 0;
	{
	.reg .b32 %temp; 
	mov.b64 	{%temp, %r1}, %fd4;
	}
	shr.u32 	%r2, %r1, 20;
	and.b32  	%r3, %r2, 2047;
	setp.eq.s32 	%p1, %r3, 2047;
	mov.b32 	%r46, 0;
	@%p1 bra 	$L__BB1_9;
	add.s32 	%r20, %r3, -1024;
	mov.b64 	%rd20, %fd4;
	shl.b64 	%rd2, %rd20, 11;
	shr.u32 	%r4, %r20, 6;
	sub.s32 	%r45, 15, %r4;
	sub.s32 	%r21, 19, %r4;
	setp.lt.u32 	%p2, %r20, 128;
	selp.b32 	%r6, 18, %r21, %p2;
	setp.ge.s32 	%p3, %r45, %r6;
	mov.b64 	%rd70, 0;
	@%p3 bra 	$L__BB1_4;
	add.s32 	%r23, %r6, %r4;
	neg.s32 	%r43, %r23;
	or.b64  	%rd3, %rd2, -9223372036854775808;
	mov.b64 	%rd70, 0;
	mov.b32 	%r42, 0;
	mov.u64 	%rd25, __cudart_i2opi_d;
	mov.u32 	%r44, %r45;
$L__BB1_3:
	.pragma "nounroll";
	mul.wide.s32 	%rd22, %r42, 8;
	add.s64 	%rd23, %rd1, %rd22;
	mul.wide.s32 	%rd24, %r44, 8;
	add.s64 	%rd26, %rd25, %rd24;
	ld.global.nc.u64 	%rd27, [%rd26];
	{
	.reg .u32 %r0, %r1, %r2, %r3, %alo, %ahi, %blo, %bhi, %clo, %chi;
	mov.b64 	{%alo,%ahi}, %rd27;
	mov.b64 	{%blo,%bhi}, %rd3;
	mov.b64 	{%clo,%chi}, %rd70;
	mad.lo.cc.u32 	%r0, %alo, %blo, %clo;
	madc.hi.cc.u32 	%r1, %alo, %blo, %chi;
	madc.hi.u32 	%r2, %alo, %bhi, 0;
	mad.lo.cc.u32 	%r1, %alo, %bhi, %r1;
	madc.hi.cc.u32 	%r2, %ahi, %blo, %r2;
	madc.hi.u32 	%r3, %ahi, %bhi, 0;
	mad.lo.cc.u32 	%r1, %ahi, %blo, %r1;
	madc.lo.cc.u32 	%r2, %ahi, %bhi, %r2;
	addc.u32 	%r3, %r3, 0;
	mov.b64 	%rd28, {%r0,%r1};
	mov.b64 	%rd70, {%r2,%r3};
	}
	st.local.u64 	[%rd23], %rd28;
	add.s32 	%r44, %r44, 1;
	add.s32 	%r43, %r43, 1;
	add.s32 	%r42, %r42, 1;
	setp.ne.s32 	%p4, %r43, -15;
	mov.u32 	%r45, %r6;
	@%p4 bra 	$L__BB1_3;
$L__BB1_4:
	cvt.s64.s32 	%rd29, %r45;
	cvt.u64.u32 	%rd30, %r4;
	add.s64 	%rd31, %rd30, %rd29;
	shl.b64 	%rd32, %rd31, 3;
	add.s64 	%rd33, %rd1, %rd32;
	st.local.u64 	[%rd33+-120], %rd70;
	and.b32  	%r15, %r2, 63;
	ld.local.u64 	%rd72, [%rd1+16];
	ld.local.u64 	%rd71, [%rd1+24];
	setp.eq.s32 	%p5, %r15, 0;
	@%p5 bra 	$L__BB1_6;
	shl.b64 	%rd34, %rd71, %r15;
	shr.u64 	%rd35, %rd72, 1;
	xor.b32  	%r24, %r15, 63;
	shr.u64 	%rd36, %rd35, %r24;
	or.b64  	%rd71, %rd34, %rd36;
	ld.local.u64 	%rd37, [%rd1+8];
	shl.b64 	%rd38, %rd72, %r15;
	shr.u64 	%rd39, %rd37, 1;
	shr.u64 	%rd40, %rd39, %r24;
	or.b64  	%rd72, %rd38, %rd40;
$L__BB1_6:
	and.b32  	%r25, %r1, -2147483648;
	shr.u64 	%rd41, %rd71, 62;
	cvt.u32.u64 	%r26, %rd41;
	mov.b64 	{%r27, %r28}, %rd71;
	mov.b64 	{%r29, %r30}, %rd72;
	shf.l.wrap.b32 	%r31, %r30, %r27, 2;
	shf.l.wrap.b32 	%r32, %r27, %r28, 2;
	mov.b64 	%rd42, {%r31, %r32};
	shl.b64 	%rd43, %rd72, 2;
	shr.u64 	%rd44, %rd42, 63;
	cvt.u32.u64 	%r33, %rd44;
	add.s32 	%r34, %r33, %r26;
	setp.eq.s32 	%p6, %r25, 0;
	neg.s32 	%r35, %r34;
	selp.b32 	%r46, %r34, %r35, %p6;
	setp.gt.s64 	%p7, %rd42, -1;
	mov.b64 	%rd45, 0;
	{
	.reg .u32 %r0, %r1, %r2, %r3, %a0, %a1, %a2, %a3, %b0, %b1, %b2, %b3;
	mov.b64 	{%a0,%a1}, %rd45;
	mov.b64 	{%a2,%a3}, %rd45;
	mov.b64 	{%b0,%b1}, %rd43;
	mov.b64 	{%b2,%b3}, %rd42;
	sub.cc.u32 	%r0, %a0, %b0;
	subc.cc.u32 	%r1, %a1, %b1;
	subc.cc.u32 	%r2, %a2, %b2;
	subc.u32 	%r3, %a3, %b3;
	mov.b64 	%rd46, {%r0,%r1};
	mov.b64 	%rd47, {%r2,%r3};
	}
	xor.b32  	%r36, %r25, -2147483648;
	selp.b64 	%rd73, %rd42, %rd47, %p7;
	selp.b64 	%rd14, %rd43, %rd46, %p7;
	selp.b32 	%r17, %r25, %r36, %p7;
	clz.b64 	%r37, %rd73;
	cvt.u64.u32 	%rd15, %r37;
	setp.eq.s32 	%p8, %r37, 0;
	@%p8 bra 	$L__BB1_8;
	cvt.u32.u64 	%r38, %rd15;
	and.b32  	%r39, %r38, 63;
	shl.b64 	%rd48, %rd73, %r39;
	shr.u64 	%rd49, %rd14, 1;
	not.b32 	%r40, %r38;
	and.b32  	%r41, %r40, 63;
	shr.u64 	%rd50, %rd49, %r41;
	or.b64  	%rd73, %rd48, %rd50;
$L__BB1_8:
	mov.b64 	%rd51, -3958705157555305931;
	{
	.reg .u32 %r0, %r1, %r2, %r3, %alo, %ahi, %blo, %bhi;
	mov.b64 	{%alo,%ahi}, %rd73;
	mov.b64 	{%blo,%bhi}, %rd51;
	mul.lo.u32 	%r0, %alo, %blo;
	mul.hi.u32 	%r1, %alo, %blo;
	mad.lo.cc.u32 	%r1, %alo, %bhi, %r1;
	madc.hi.u32 	%r2, %alo, %bhi, 0;
	mad.lo.cc.u32 	%r1, %ahi, %blo, %r1;
	madc.hi.cc.u32 	%r2, %ahi, %blo, %r2;
	madc.hi.u32 	%r3, %ahi, %bhi, 0;
	mad.lo.cc.u32 	%r2, %ahi, %bhi, %r2;
	addc.u32 	%r3, %r3, 0;
	mov.b64 	%rd52, {%r0,%r1};
	mov.b64 	%rd53, {%r2,%r3};
	}
	setp.gt.s64 	%p9, %rd53, 0;
	{
	.reg .u32 %r0, %r1, %r2, %r3, %a0, %a1, %a2, %a3, %b0, %b1, %b2, %b3;
	mov.b64 	{%a0,%a1}, %rd52;
	mov.b64 	{%a2,%a3}, %rd53;
	mov.b64 	{%b0,%b1}, %rd52;
	mov.b64 	{%b2,%b3}, %rd53;
	add.cc.u32 	%r0, %a0, %b0;
	addc.cc.u32 	%r1, %a1, %b1;
	addc.cc.u32 	%r2, %a2, %b2;
	addc.u32 	%r3, %a3, %b3;
	mov.b64 	%rd54, {%r0,%r1};
	mov.b64 	%rd55, {%r2,%r3};
	}
	selp.b64 	%rd56, %rd55, %rd53, %p9;
	selp.s64 	%rd57, -1, 0, %p9;
	sub.s64 	%rd58, %rd57, %rd15;
	cvt.u64.u32 	%rd59, %r17;
	shl.b64 	%rd60, %rd59, 32;
	add.s64 	%rd61, %rd56, 1;
	shr.u64 	%rd62, %rd61, 10;
	add.s64 	%rd63, %rd62, 1;
	shr.u64 	%rd64, %rd63, 1;
	shl.b64 	%rd65, %rd58, 52;
	add.s64 	%rd66, %rd65, %rd64;
	add.s64 	%rd67, %rd66, 4602678819172646912;
	or.b64  	%rd68, %rd67, %rd60;
	mov.b64 	%fd4, %rd68;
$L__BB1_9:
	st.param.f64 	[func_retval0], %fd4;
	st.param.b32 	[func_retval0+8], %r46;
	ret;

}


// ===== COMPILED SASS (sm_100) =====

	.target	sm_100

	.elftype	@"ET_EXEC"


//--------------------- .note.nv.tkinfo           --------------------------
	.section	.note.nv.tkinfo,"",@"SHT_NOTE"
	.sectionflags	@"SHF_NOTE_NV_TKINFO"
	.tkinfo
        /*0018*/ 	.word	0x00000002
        /*0030*/ 	.string	""
        /*0030*/ 	.string	"ptxas"
        /*0030*/ 	.string	"Cuda compilation tools, release 13.0, V13.0.88"
        /*0030*/ 	.string	"Build cuda_13.0.r13.0/compiler.36424714_0"
        /*0030*/ 	.string	"-arch sm_100 -m 64 "



//--------------------- .note.nv.cuinfo           --------------------------
	.section	.note.nv.cuinfo,"",@"SHT_NOTE"
	.sectionflags	@"SHF_NOTE_NV_CUINFO"
        /*0018*/ 	.short	0x0002
        /*001a*/ 	.short	0x0064
        /*001c*/ 	.short	0x0082
	.zero		2


//--------------------- .nv.info                  --------------------------
	.section	.nv.info,"",@"SHT_CUDA_INFO"
	.align	4


	//----- nvinfo : EIATTR_REGCOUNT
	.align		4
        /*0000*/ 	.byte	0x04, 0x2f
        /*0002*/ 	.short	(.L_3 - .L_2)
	.align		4
.L_2:
        /*0004*/ 	.word	index@(_Z1fPdS_S_)
        /*0008*/ 	.word	0x0000001c


	//----- nvinfo : EIATTR_FRAME_SIZE
	.align		4
.L_3:
        /*000c*/ 	.byte	0x04, 0x11
        /*000e*/ 	.short	(.L_5 - .L_4)
	.align		4
.L_4:
        /*0010*/ 	.word	index@($_Z1fPdS_S_$__internal_trig_reduction_slowpathd)
        /*0014*/ 	.word	0x00000028


	//----- nvinfo : EIATTR_FRAME_SIZE
	.align		4
.L_5:
        /*0018*/ 	.byte	0x04, 0x11
        /*001a*/ 	.short	(.L_7 - .L_6)
	.align		4
.L_6:
        /*001c*/ 	.word	index@(_Z1fPdS_S_)
        /*0020*/ 	.word	0x00000028


	//----- nvinfo : EIATTR_MIN_STACK_SIZE
	.align		4
.L_7:
        /*0024*/ 	.byte	0x04, 0x12
        /*0026*/ 	.short	(.L_9 - .L_8)
	.align		4
.L_8:
        /*0028*/ 	.word	index@(_Z1fPdS_S_)
        /*002c*/ 	.word	0x00000028
.L_9:


//--------------------- .nv.compat                --------------------------
	.section	.nv.compat,"",@"SHT_CUDA_COMPAT_INFO"
	.align	4
        /*0000*/ 	.byte	0x02, 0x09, 0x00, 0x00, 0x02, 0x02, 0x01, 0x00, 0x02, 0x05, 0x05, 0x00, 0x03, 0x07, 0x01, 0x01
        /*0010*/ 	.byte	0x02, 0x03, 0x00, 0x00, 0x02, 0x06, 0x01, 0x00, 0x04, 0x0b, 0x08, 0x00, 0x01, 0x00, 0x00, 0x00
        /*0020*/ 	.byte	0x00, 0x00, 0x00, 0x00


//--------------------- .nv.info._Z1fPdS_S_       --------------------------
	.section	.nv.info._Z1fPdS_S_,"",@"SHT_CUDA_INFO"
	.sectionflags	@""
	.align	4


	//----- nvinfo : EIATTR_CUDA_API_VERSION
	.align		4
        /*0000*/ 	.byte	0x04, 0x37
        /*0002*/ 	.short	(.L_11 - .L_10)
.L_10:
        /*0004*/ 	.word	0x00000082


	//----- nvinfo : EIATTR_KPARAM_INFO
	.align		4
.L_11:
        /*0008*/ 	.byte	0x04, 0x17
        /*000a*/ 	.short	(.L_13 - .L_12)
.L_12:
        /*000c*/ 	.word	0x00000000
        /*0010*/ 	.short	0x0002
        /*0012*/ 	.short	0x0010
        /*0014*/ 	.byte	0x00, 0xf5, 0x21, 0x00


	//----- nvinfo : EIATTR_KPARAM_INFO
	.align		4
.L_13:
        /*0018*/ 	.byte	0x04, 0x17
        /*001a*/ 	.short	(.L_15 - .L_14)
.L_14:
        /*001c*/ 	.word	0x00000000
        /*0020*/ 	.short	0x0001
        /*0022*/ 	.short	0x0008
        /*0024*/ 	.byte	0x00, 0xf5, 0x21, 0x00


	//----- nvinfo : EIATTR_KPARAM_INFO
	.align		4
.L_15:
        /*0028*/ 	.byte	0x04, 0x17
        /*002a*/ 	.short	(.L_17 - .L_16)
.L_16:
        /*002c*/ 	.word	0x00000000
        /*0030*/ 	.short	0x0000
        /*0032*/ 	.short	0x0000
        /*0034*/ 	.byte	0x00, 0xf5, 0x21, 0x00


	//----- nvinfo : EIATTR_SPARSE_MMA_MASK
	.align		4
.L_17:
        /*0038*/ 	.byte	0x03, 0x50
        /*003a*/ 	.short	0x0000


	//----- nvinfo : EIATTR_MAXREG_COUNT
	.align		4
        /*003c*/ 	.byte	0x03, 0x1b
        /*003e*/ 	.short	0x00ff


	//----- nvinfo : EIATTR_MERCURY_ISA_VERSION
	.align		4
        /*0040*/ 	.byte	0x03, 0x5f
        /*0042*/ 	.short	0x0101


	//----- nvinfo : EIATTR_VRC_CTA_INIT_COUNT
	.align		4
        /*0044*/ 	.byte	0x02, 0x4a
	.zero		1
	.zero		1


	//----- nvinfo : EIATTR_EXIT_INSTR_OFFSETS
	.align		4
        /*0048*/ 	.byte	0x04, 0x1c
        /*004a*/ 	.short	(.L_19 - .L_18)


	//   ....[0]....
.L_18:
        /*004c*/ 	.word	0x00000440


	//----- nvinfo : EIATTR_CRS_STACK_SIZE
	.align		4
.L_19:
        /*0050*/ 	.byte	0x04, 0x1e
        /*0052*/ 	.short	(.L_21 - .L_20)
.L_20:
        /*0054*/ 	.word	0x00000000


	//----- nvinfo : EIATTR_CBANK_PARAM_SIZE
	.align		4
.L_21:
        /*0058*/ 	.byte	0x03, 0x19
        /*005a*/ 	.short	0x0018


	//----- nvinfo : EIATTR_PARAM_CBANK
	.align		4
        /*005c*/ 	.byte	0x04, 0x0a
        /*005e*/ 	.short	(.L_23 - .L_22)
	.align		4
.L_22:
        /*0060*/ 	.word	index@(.nv.constant0._Z1fPdS_S_)
        /*0064*/ 	.short	0x0380
        /*0066*/ 	.short	0x0018


	//----- nvinfo : EIATTR_SW_WAR
	.align		4
.L_23:
        /*0068*/ 	.byte	0x04, 0x36
        /*006a*/ 	.short	(.L_25 - .L_24)
.L_24:
        /*006c*/ 	.word	0x00000008
.L_25:


//--------------------- .nv.callgraph             --------------------------
	.section	.nv.callgraph,"",@"SHT_CUDA_CALLGRAPH"
	.align	4
	.sectionentsize	8
	.align		4
        /*0000*/ 	.word	0x00000000
	.align		4
        /*0004*/ 	.word	0xffffffff
	.align		4
        /*0008*/ 	.word	0x00000000
	.align		4
        /*000c*/ 	.word	0xfffffffe
	.align		4
        /*0010*/ 	.word	0x00000000
	.align		4
        /*0014*/ 	.word	0xfffffffd
	.align		4
        /*0018*/ 	.word	0x00000000
	.align		4
        /*001c*/ 	.word	0xfffffffc


//--------------------- .nv.constant4             --------------------------
	.section	.nv.constant4,"a",@progbits
	.align	8
	.align		8
.nv.constant4:
        /*0000*/ 	.dword	__cudart_i2opi_d
	.align		8
        /*0008*/ 	.dword	__cudart_sin_cos_coeffs


//--------------------- .text._Z1fPdS_S_          --------------------------
	.section	.text._Z1fPdS_S_,"ax",@progbits
	.align	128
        .global         _Z1fPdS_S_
        .type           _Z1fPdS_S_,@function
        .size           _Z1fPdS_S_,(.L_x_10 - _Z1fPdS_S_)
        .other          _Z1fPdS_S_,@"STO_CUDA_ENTRY STV_DEFAULT"
_Z1fPdS_S_:
.text._Z1fPdS_S_:
[----:B------:R-:W0:Y:S01]  /*0000*/  LDC R1, c[0x0][0x37c] ;  /* 0x0000df00ff017b82 */ /* 0x000e220000000800 */
[----:B------:R-:W1:Y:S07]  /*0010*/  S2R R10, SR_TID.X ;  /* 0x00000000000a7919 */ /* 0x000e6e0000002100 */
[----:B------:R-:W1:Y:S01]  /*0020*/  LDC.64 R4, c[0x0][0x380] ;  /* 0x0000e000ff047b82 */ /* 0x000e620000000a00 */
[----:B------:R-:W2:Y:S01]  /*0030*/  LDCU.64 UR4, c[0x0][0x358] ;  /* 0x00006b00ff0477ac */ /* 0x000ea20008000a00 */
[----:B0-----:R-:W-:-:S02]  /*0040*/  VIADD R1, R1, 0xffffffd8 ;  /* 0xffffffd801017836 */ /* 0x001fc40000000000 */
[----:B-1----:R-:W-:-:S06]  /*0050*/  IMAD.WIDE.U32 R4, R10, 0x8, R4 ;  /* 0x000000080a047825 */ /* 0x002fcc00078e0004 */
[----:B--2---:R-:W2:Y:S01]  /*0060*/  LDG.E.64 R4, desc[UR4][R4.64] ;  /* 0x0000000404047981 */ /* 0x004ea2000c1e1b00 */
[----:B------:R-:W-:Y:S01]  /*0070*/  BSSY.RECONVERGENT B0, `(.L_x_0) ;  /* 0x0000018000007945 */ /* 0x000fe20003800200 */
[----:B--2---:R-:W-:-:S08]  /*0080*/  DADD R16, R4, R4 ;  /* 0x0000000004107229 */ /* 0x004fd00000000004 */
[----:B------:R-:W-:-:S14]  /*0090*/  DSETP.NEU.AND P0, PT, |R16|, +INF , PT ;  /* 0x7ff000001000742a */ /* 0x000fdc0003f0d200 */
[----:B------:R-:W-:Y:S01]  /*00a0*/  @!P0 DMUL R2, RZ, R16 ;  /* 0x00000010ff028228 */ /* 0x000fe20000000000 */
[----:B------:R-:W-:Y:S01]  /*00b0*/  @!P0 IMAD.MOV.U32 R0, RZ, RZ, RZ ;  /* 0x000000ffff008224 */ /* 0x000fe200078e00ff */
[----:B------:R-:W-:Y:S09]  /*00c0*/  @!P0 BRA `(.L_x_1) ;  /* 0x0000000000488947 */ /* 0x000ff20003800000 */
[----:B------:R-:W-:Y:S01]  /*00d0*/  UMOV UR6, 0x6dc9c883 ;  /* 0x6dc9c88300067882 */ /* 0x000fe20000000000 */
[----:B------:R-:W-:Y:S01]  /*00e0*/  UMOV UR7, 0x3fe45f30 ;  /* 0x3fe45f3000077882 */ /* 0x000fe20000000000 */
[C---:B------:R-:W-:Y:S02]  /*00f0*/  DSETP.GE.AND P0, PT, |R16|.reuse, 2.14748364800000000000e+09, PT ;  /* 0x41e000001000742a */ /* 0x040fe40003f06200 */
[----:B------:R-:W-:Y:S01]  /*0100*/  DMUL R4, R16, UR6 ;  /* 0x0000000610047c28 */ /* 0x000fe20008000000 */
[----:B------:R-:W-:Y:S01]  /*0110*/  UMOV UR6, 0x54442d18 ;  /* 0x54442d1800067882 */ /* 0x000fe20000000000 */
[----:B------:R-:W-:-:S04]  /*0120*/  UMOV UR7, 0x3ff921fb ;  /* 0x3ff921fb00077882 */ /* 0x000fc80000000000 */
[----:B------:R-:W0:Y:S08]  /*0130*/  F2I.F64 R0, R4 ;  /* 0x0000000400007311 */ /* 0x000e300000301100 */
[----:B0-----:R-:W0:Y:S02]  /*0140*/  I2F.F64 R2, R0 ;  /* 0x0000000000027312 */ /* 0x001e240000201c00 */
[----:B0-----:R-:W-:Y:S01]  /*0150*/  DFMA R6, R2, -UR6, R16 ;  /* 0x8000000602067c2b */ /* 0x001fe20008000010 */
[----:B------:R-:W-:Y:S01]  /*0160*/  UMOV UR6, 0x33145c00 ;  /* 0x33145c0000067882 */ /* 0x000fe20000000000 */
[----:B------:R-:W-:-:S06]  /*0170*/  UMOV UR7, 0x3c91a626 ;  /* 0x3c91a62600077882 */ /* 0x000fcc0000000000 */
[----:B------:R-:W-:Y:S01]  /*0180*/  DFMA R6, R2, -UR6, R6 ;  /* 0x8000000602067c2b */ /* 0x000fe20008000006 */
[----:B------:R-:W-:Y:S01]  /*0190*/  UMOV UR6, 0x252049c0 ;  /* 0x252049c000067882 */ /* 0x000fe20000000000 */
[----:B------:R-:W-:-:S06]  /*01a0*/  UMOV UR7, 0x397b839a ;  /* 0x397b839a00077882 */ /* 0x000fcc0000000000 */
[----:B------:R-:W-:Y:S01]  /*01b0*/  DFMA R2, R2, -UR6, R6 ;  /* 0x8000000602027c2b */ /* 0x000fe20008000006 */
[----:B------:R-:W-:Y:S10]  /*01c0*/  @!P0 BRA `(.L_x_1) ;  /* 0x0000000000088947 */ /* 0x000ff40003800000 */
[----:B------:R-:W-:-:S07]  /*01d0*/  MOV R12, 0x1f0 ;  /* 0x000001f0000c7802 */ /* 0x000fce0000000f00 */
[----:B------:R-:W-:Y:S05]  /*01e0*/  CALL.REL.NOINC `($_Z1fPdS_S_$__internal_trig_reduction_slowpathd) ;  /* 0x0000000000987944 */ /* 0x000fea0003c00000 */
.L_x_1:
[----:B------:R-:W-:Y:S05]  /*01f0*/  BSYNC.RECONVERGENT B0 ;  /* 0x0000000000007941 */ /* 0x000fea0003800200 */
.L_x_0:
[----:B------:R-:W0:Y:S01]  /*0200*/  LDCU.64 UR6, c[0x4][0x8] ;  /* 0x01000100ff0677ac */ /* 0x000e220008000a00 */
[----:B------:R-:W-:Y:S01]  /*0210*/  IMAD.SHL.U32 R4, R0, 0x40, RZ ;  /* 0x0000004000047824 */ /* 0x000fe200078e00ff */
[----:B------:R-:W1:Y:S04]  /*0220*/  LDC.64 R8, c[0x0][0x388] ;  /* 0x0000e200ff087b82 */ /* 0x000e680000000a00 */
[----:B------:R-:W-:-:S04]  /*0230*/  LOP3.LUT R4, R4, 0x40, RZ, 0xc0, !PT ;  /* 0x0000004004047812 */ /* 0x000fc800078ec0ff */
[----:B0-----:R-:W-:-:S05]  /*0240*/  IADD3 R22, P0, PT, R4, UR6, RZ ;  /* 0x0000000604167c10 */ /* 0x001fca000ff1e0ff */
[----:B------:R-:W-:-:S05]  /*0250*/  IMAD.X R23, RZ, RZ, UR7, P0 ;  /* 0x00000007ff177e24 */ /* 0x000fca00080e06ff */
[----:B------:R-:W2:Y:S04]  /*0260*/  LDG.E.128.CONSTANT R16, desc[UR4][R22.64] ;  /* 0x0000000416107981 */ /* 0x000ea8000c1e9d00 */
[----:B------:R-:W3:Y:S04]  /*0270*/  LDG.E.128.CONSTANT R12, desc[UR4][R22.64+0x10] ;  /* 0x00001004160c7981 */ /* 0x000ee8000c1e9d00 */
[----:B------:R-:W4:Y:S01]  /*0280*/  LDG.E.128.CONSTANT R4, desc[UR4][R22.64+0x20] ;  /* 0x0000200416047981 */ /* 0x000f22000c1e9d00 */
[----:B-1----:R-:W-:-:S06]  /*0290*/  IMAD.WIDE.U32 R8, R10, 0x8, R8 ;  /* 0x000000080a087825 */ /* 0x002fcc00078e0008 */
[----:B------:R-:W5:Y:S01]  /*02a0*/  LDG.E.64 R8, desc[UR4][R8.64] ;  /* 0x0000000408087981 */ /* 0x000f62000c1e1b00 */
[----:B------:R-:W-:Y:S01]  /*02b0*/  LOP3.LUT R11, R0, 0x1, RZ, 0xc0, !PT ;  /* 0x00000001000b7812 */ /* 0x000fe200078ec0ff */
[----:B------:R-:W-:Y:S01]  /*02c0*/  IMAD.MOV.U32 R24, RZ, RZ, 0x20fd8164 ;  /* 0x20fd8164ff187424 */ /* 0x000fe200078e00ff */
[----:B------:R-:W-:Y:S02]  /*02d0*/  DMUL R20, R2, R2 ;  /* 0x0000000202147228 */ /* 0x000fe40000000000 */
[----:B------:R-:W-:Y:S01]  /*02e0*/  ISETP.NE.U32.AND P0, PT, R11, 0x1, PT ;  /* 0x000000010b00780c */ /* 0x000fe20003f05070 */
[----:B------:R-:W-:-:S03]  /*02f0*/  IMAD.MOV.U32 R11, RZ, RZ, 0x3da8ff83 ;  /* 0x3da8ff83ff0b7424 */ /* 0x000fc600078e00ff */
[----:B------:R-:W-:Y:S02]  /*0300*/  FSEL R24, R24, -8.06006814911005101289e+34, !P0 ;  /* 0xf9785eba18187808 */ /* 0x000fe40004000000 */
[----:B------:R-:W-:-:S06]  /*0310*/  FSEL R25, -R11, 0.11223486810922622681, !P0 ;  /* 0x3de5db650b197808 */ /* 0x000fcc0004000100 */
[----:B--2---:R-:W-:-:S08]  /*0320*/  DFMA R16, R20, R24, R16 ;  /* 0x000000181410722b */ /* 0x004fd00000000010 */
[----:B------:R-:W-:-:S08]  /*0330*/  DFMA R16, R20, R16, R18 ;  /* 0x000000101410722b */ /* 0x000fd00000000012 */
[----:B---3--:R-:W-:-:S08]  /*0340*/  DFMA R12, R20, R16, R12 ;  /* 0x00000010140c722b */ /* 0x008fd0000000000c */
[----:B------:R-:W-:-:S08]  /*0350*/  DFMA R12, R20, R12, R14 ;  /* 0x0000000c140c722b */ /* 0x000fd0000000000e */
[----:B----4-:R-:W-:-:S08]  /*0360*/  DFMA R4, R20, R12, R4 ;  /* 0x0000000c1404722b */ /* 0x010fd00000000004 */
[----:B------:R-:W-:Y:S01]  /*0370*/  DFMA R4, R20, R4, R6 ;  /* 0x000000041404722b */ /* 0x000fe20000000006 */
[----:B------:R-:W0:Y:S07]  /*0380*/  LDC.64 R6, c[0x0][0x390] ;  /* 0x0000e400ff067b82 */ /* 0x000e2e0000000a00 */
[----:B------:R-:W-:Y:S02]  /*0390*/  DFMA R2, R4, R2, R2 ;  /* 0x000000020402722b */ /* 0x000fe40000000002 */
[----:B------:R-:W-:-:S10]  /*03a0*/  DFMA R4, R20, R4, 1 ;  /* 0x3ff000001404742b */ /* 0x000fd40000000004 */
[----:B------:R-:W-:Y:S02]  /*03b0*/  FSEL R4, R4, R2, !P0 ;  /* 0x0000000204047208 */ /* 0x000fe40004000000 */
[----:B------:R-:W-:Y:S02]  /*03c0*/  FSEL R5, R5, R3, !P0 ;  /* 0x0000000305057208 */ /* 0x000fe40004000000 */
[----:B------:R-:W-:Y:S01]  /*03d0*/  LOP3.LUT P0, RZ, R0, 0x2, RZ, 0xc0, !PT ;  /* 0x0000000200ff7812 */ /* 0x000fe2000780c0ff */
[----:B0-----:R-:W-:-:S03]  /*03e0*/  IMAD.WIDE.U32 R10, R10, 0x8, R6 ;  /* 0x000000080a0a7825 */ /* 0x001fc600078e0006 */
[----:B------:R-:W-:-:S10]  /*03f0*/  DADD R2, RZ, -R4 ;  /* 0x00000000ff027229 */ /* 0x000fd40000000804 */
[----:B------:R-:W-:Y:S02]  /*0400*/  FSEL R2, R4, R2, !P0 ;  /* 0x0000000204027208 */ /* 0x000fe40004000000 */
[----:B------:R-:W-:-:S06]  /*0410*/  FSEL R3, R5, R3, !P0 ;  /* 0x0000000305037208 */ /* 0x000fcc0004000000 */
[----:B-----5:R-:W-:-:S07]  /*0420*/  DADD R8, R8, R2 ;  /* 0x0000000008087229 */ /* 0x020fce0000000002 */
[----:B------:R-:W-:Y:S01]  /*0430*/  STG.E.64 desc[UR4][R10.64], R8 ;  /* 0x000000080a007986 */ /* 0x000fe2000c101b04 */
[----:B------:R-:W-:Y:S05]  /*0440*/  EXIT ;  /* 0x000000000000794d */ /* 0x000fea0003800000 */
        .type           $_Z1fPdS_S_$__internal_trig_reduction_slowpathd,@function
        .size           $_Z1fPdS_S_$__internal_trig_reduction_slowpathd,(.L_x_10 - $_Z1fPdS_S_$__internal_trig_reduction_slowpathd)
$_Z1fPdS_S_$__internal_trig_reduction_slowpathd:
[--C-:B------:R-:W-:Y:S01]  /*0450*/  SHF.R.U32.HI R6, RZ, 0x14, R17.reuse ;  /* 0x00000014ff067819 */ /* 0x100fe20000011611 */
[----:B------:R-:W-:Y:S02]  /*0460*/  IMAD.MOV.U32 R11, RZ, RZ, R16 ;  /* 0x000000ffff0b7224 */ /* 0x000fe400078e0010 */
[----:B------:R-:W-:Y:S01]  /*0470*/  IMAD.MOV.U32 R14, RZ, RZ, R17 ;  /* 0x000000ffff0e7224 */ /* 0x000fe200078e0011 */
[----:B------:R-:W-:Y:S01]  /*0480*/  LOP3.LUT R0, R6, 0x7ff, RZ, 0xc0, !PT ;  /* 0x000007ff06007812 */ /* 0x000fe200078ec0ff */
[----:B------:R-:W-:-:S03]  /*0490*/  IMAD.MOV.U32 R4, RZ, RZ, RZ ;  /* 0x000000ffff047224 */ /* 0x000fc600078e00ff */
[----:B------:R-:W-:-:S13]  /*04a0*/  ISETP.NE.AND P0, PT, R0, 0x7ff, PT ;  /* 0x000007ff0000780c */ /* 0x000fda0003f05270 */
[----:B------:R-:W-:Y:S05]  /*04b0*/  @!P0 BRA `(.L_x_2) ;  /* 0x0000000800488947 */ /* 0x000fea0003800000 */
[----:B------:R-:W-:Y:S01]  /*04c0*/  VIADD R0, R0, 0xfffffc00 ;  /* 0xfffffc0000007836 */ /* 0x000fe20000000000 */
[----:B------:R-:W-:Y:S01]  /*04d0*/  BSSY.RECONVERGENT B1, `(.L_x_3) ;  /* 0x000002f000017945 */ /* 0x000fe20003800200 */
[----:B------:R-:W-:-:S03]  /*04e0*/  CS2R R18, SRZ ;  /* 0x0000000000127805 */ /* 0x000fc6000001ff00 */
[----:B------:R-:W-:Y:S02]  /*04f0*/  SHF.R.U32.HI R7, RZ, 0x6, R0 ;  /* 0x00000006ff077819 */ /* 0x000fe40000011600 */
[----:B------:R-:W-:Y:S02]  /*0500*/  ISETP.GE.U32.AND P0, PT, R0, 0x80, PT ;  /* 0x000000800000780c */ /* 0x000fe40003f06070 */
[C---:B------:R-:W-:Y:S02]  /*0510*/  IADD3 R0, PT, PT, -R7.reuse, 0x13, RZ ;  /* 0x0000001307007810 */ /* 0x040fe40007ffe1ff */
[----:B------:R-:W-:Y:S02]  /*0520*/  IADD3 R21, PT, PT, -R7, 0xf, RZ ;  /* 0x0000000f07157810 */ /* 0x000fe40007ffe1ff */
[----:B------:R-:W-:-:S04]  /*0530*/  SEL R0, R0, 0x12, P0 ;  /* 0x0000001200007807 */ /* 0x000fc80000000000 */
[----:B------:R-:W-:-:S13]  /*0540*/  ISETP.GE.AND P0, PT, R21, R0, PT ;  /* 0x000000001500720c */ /* 0x000fda0003f06270 */
[----:B------:R-:W-:Y:S05]  /*0550*/  @P0 BRA `(.L_x_4) ;  /* 0x0000000000980947 */ /* 0x000fea0003800000 */
[----:B------:R-:W0:Y:S01]  /*0560*/  LDC.64 R8, c[0x0][0x358] ;  /* 0x0000d600ff087b82 */ /* 0x000e220000000a00 */
[C---:B------:R-:W-:Y:S01]  /*0570*/  SHF.L.U64.HI R13, R11.reuse, 0xb, R14 ;  /* 0x0000000b0b0d7819 */ /* 0x040fe2000001020e */
[----:B------:R-:W-:Y:S01]  /*0580*/  BSSY.RECONVERGENT B2, `(.L_x_5) ;  /* 0x0000022000027945 */ /* 0x000fe20003800200 */
[----:B------:R-:W-:Y:S01]  /*0590*/  IMAD.SHL.U32 R11, R11, 0x800, RZ ;  /* 0x000008000b0b7824 */ /* 0x000fe200078e00ff */
[----:B------:R-:W-:Y:S01]  /*05a0*/  IADD3 R15, PT, PT, RZ, -R7, -R0 ;  /* 0x80000007ff0f7210 */ /* 0x000fe20007ffe800 */
[----:B------:R-:W-:Y:S01]  /*05b0*/  IMAD.MOV.U32 R14, RZ, RZ, RZ ;  /* 0x000000ffff0e7224 */ /* 0x000fe200078e00ff */
[----:B------:R-:W-:Y:S02]  /*05c0*/  CS2R R18, SRZ ;  /* 0x0000000000127805 */ /* 0x000fe4000001ff00 */
[----:B------:R-:W-:Y:S01]  /*05d0*/  LOP3.LUT R13, R13, 0x80000000, RZ, 0xfc, !PT ;  /* 0x800000000d0d7812 */ /* 0x000fe200078efcff */
[----:B------:R-:W1:Y:S06]  /*05e0*/  LDC.64 R2, c[0x4][RZ] ;  /* 0x01000000ff027b82 */ /* 0x000e6c0000000a00 */
.L_x_6:
[----:B0-----:R-:W-:Y:S01]  /*05f0*/  R2UR UR6, R8 ;  /* 0x00000000080672ca */ /* 0x001fe200000e0000 */
[----:B-1----:R-:W-:Y:S01]  /*0600*/  IMAD.WIDE R4, R21, 0x8, R2 ;  /* 0x0000000815047825 */ /* 0x002fe200078e0202 */
[----:B------:R-:W-:-:S13]  /*0610*/  R2UR UR7, R9 ;  /* 0x00000000090772ca */ /* 0x000fda00000e0000 */
[----:B------:R-:W2:Y:S01]  /*0620*/  LDG.E.64.CONSTANT R4, desc[UR6][R4.64] ;  /* 0x0000000604047981 */ /* 0x000ea2000c1e9b00 */
[----:B------:R-:W-:Y:S02]  /*0630*/  VIADD R15, R15, 0x1 ;  /* 0x000000010f0f7836 */ /* 0x000fe40000000000 */
[----:B------:R-:W-:Y:S02]  /*0640*/  VIADD R21, R21, 0x1 ;  /* 0x0000000115157836 */ /* 0x000fe40000000000 */
[----:B--2---:R-:W-:-:S04]  /*0650*/  IMAD.WIDE.U32 R18, P2, R4, R11, R18 ;  /* 0x0000000b04127225 */ /* 0x004fc80007840012 */
[----:B------:R-:W-:Y:S02]  /*0660*/  IMAD R23, R4, R13, RZ ;  /* 0x0000000d04177224 */ /* 0x000fe400078e02ff */
[CC--:B------:R-:W-:Y:S02]  /*0670*/  IMAD R16, R5.reuse, R11.reuse, RZ ;  /* 0x0000000b05107224 */ /* 0x0c0fe400078e02ff */
[----:B------:R-:W-:Y:S01]  /*0680*/  IMAD.HI.U32 R25, R5, R11, RZ ;  /* 0x0000000b05197227 */ /* 0x000fe200078e00ff */
[----:B------:R-:W-:-:S03]  /*0690*/  IADD3 R19, P0, PT, R23, R19, RZ ;  /* 0x0000001317137210 */ /* 0x000fc60007f1e0ff */
[----:B------:R-:W-:Y:S01]  /*06a0*/  IMAD R23, R14, 0x8, R1 ;  /* 0x000000080e177824 */ /* 0x000fe200078e0201 */
[----:B------:R-:W-:Y:S01]  /*06b0*/  IADD3 R19, P1, PT, R16, R19, RZ ;  /* 0x0000001310137210 */ /* 0x000fe20007f3e0ff */
[----:B------:R-:W-:-:S04]  /*06c0*/  IMAD.HI.U32 R16, R4, R13, RZ ;  /* 0x0000000d04107227 */ /* 0x000fc800078e00ff */
[----:B------:R-:W-:Y:S01]  /*06d0*/  IMAD.X R4, RZ, RZ, R16, P2 ;  /* 0x000000ffff047224 */ /* 0x000fe200010e0610 */
[----:B------:R0:W-:Y:S01]  /*06e0*/  STL.64 [R23], R18 ;  /* 0x0000001217007387 */ /* 0x0001e20000100a00 */
[----:B------:R-:W-:-:S03]  /*06f0*/  IMAD.HI.U32 R16, R5, R13, RZ ;  /* 0x0000000d05107227 */ /* 0x000fc600078e00ff */
[----:B------:R-:W-:Y:S01]  /*0700*/  IADD3.X R4, P0, PT, R25, R4, RZ, P0, !PT ;  /* 0x0000000419047210 */ /* 0x000fe2000071e4ff */
[----:B------:R-:W-:Y:S02]  /*0710*/  IMAD R5, R5, R13, RZ ;  /* 0x0000000d05057224 */ /* 0x000fe400078e02ff */
[----:B------:R-:W-:-:S03]  /*0720*/  VIADD R14, R14, 0x1 ;  /* 0x000000010e0e7836 */ /* 0x000fc60000000000 */
[----:B------:R-:W-:Y:S01]  /*0730*/  IADD3.X R5, P1, PT, R5, R4, RZ, P1, !PT ;  /* 0x0000000405057210 */ /* 0x000fe20000f3e4ff */
[----:B------:R-:W-:Y:S01]  /*0740*/  IMAD.X R4, RZ, RZ, R16, P0 ;  /* 0x000000ffff047224 */ /* 0x000fe200000e0610 */
[----:B------:R-:W-:-:S03]  /*0750*/  ISETP.NE.AND P0, PT, R15, -0xf, PT ;  /* 0xfffffff10f00780c */ /* 0x000fc60003f05270 */
[----:B------:R-:W-:Y:S02]  /*0760*/  IMAD.X R4, RZ, RZ, R4, P1 ;  /* 0x000000ffff047224 */ /* 0x000fe400008e0604 */
[----:B0-----:R-:W-:Y:S02]  /*0770*/  IMAD.MOV.U32 R18, RZ, RZ, R5 ;  /* 0x000000ffff127224 */ /* 0x001fe400078e0005 */
[----:B------:R-:W-:-:S06]  /*0780*/  IMAD.MOV.U32 R19, RZ, RZ, R4 ;  /* 0x000000ffff137224 */ /* 0x000fcc00078e0004 */
[----:B------:R-:W-:Y:S05]  /*0790*/  @P0 BRA `(.L_x_6) ;  /* 0xfffffffc00940947 */ /* 0x000fea000383ffff */
[----:B------:R-:W-:Y:S05]  /*07a0*/  BSYNC.RECONVERGENT B2 ;  /* 0x0000000000027941 */ /* 0x000fea0003800200 */
.L_x_5:
[----:B------:R-:W-:-:S07]  /*07b0*/  IMAD.MOV.U32 R21, RZ, RZ, R0 ;  /* 0x000000ffff157224 */ /* 0x000fce00078e0000 */
.L_x_4:
[----:B------:R-:W-:Y:S05]  /*07c0*/  BSYNC.RECONVERGENT B1 ;  /* 0x0000000000017941 */ /* 0x000fea0003800200 */
.L_x_3:
[----:B------:R-:W-:Y:S01]  /*07d0*/  LOP3.LUT P0, R23, R6, 0x3f, RZ, 0xc0, !PT ;  /* 0x0000003f06177812 */ /* 0x000fe2000780c0ff */
[----:B------:R-:W-:-:S04]  /*07e0*/  IMAD.IADD R0, R7, 0x1, R21 ;  /* 0x0000000107007824 */ /* 0x000fc800078e0215 */
[----:B------:R-:W-:-:S05]  /*07f0*/  IMAD.U32 R21, R0, 0x8, R1 ;  /* 0x0000000800157824 */ /* 0x000fca00078e0001 */
[----:B------:R0:W-:Y:S04]  /*0800*/  STL.64 [R21+-0x78], R18 ;  /* 0xffff881215007387 */ /* 0x0001e80000100a00 */
[----:B------:R-:W2:Y:S04]  /*0810*/  @P0 LDL.64 R8, [R1+0x8] ;  /* 0x0000080001080983 */ /* 0x000ea80000100a00 */
[----:B------:R-:W3:Y:S04]  /*0820*/  LDL.64 R2, [R1+0x10] ;  /* 0x0000100001027983 */ /* 0x000ee80000100a00 */
[----:B------:R-:W4:Y:S01]  /*0830*/  LDL.64 R4, [R1+0x18] ;  /* 0x0000180001047983 */ /* 0x000f220000100a00 */
[----:B------:R-:W-:Y:S01]  /*0840*/  @P0 LOP3.LUT R0, R6, 0x3f, RZ, 0xc, !PT ;  /* 0x0000003f06000812 */ /* 0x000fe200078e0cff */
[----:B------:R-:W-:Y:S01]  /*0850*/  BSSY.RECONVERGENT B1, `(.L_x_7) ;  /* 0x0000034000017945 */ /* 0x000fe20003800200 */
[----:B--2---:R-:W-:-:S02]  /*0860*/  @P0 SHF.R.U64 R7, R8, 0x1, R9 ;  /* 0x0000000108070819 */ /* 0x004fc40000001209 */
[----:B------:R-:W-:Y:S02]  /*0870*/  @P0 SHF.R.U32.HI R9, RZ, 0x1, R9 ;  /* 0x00000001ff090819 */ /* 0x000fe40000011609 */
[CC--:B---3--:R-:W-:Y:S02]  /*0880*/  @P0 SHF.L.U32 R11, R2.reuse, R23.reuse, RZ ;  /* 0x00000017020b0219 */ /* 0x0c8fe400000006ff */
[----:B------:R-:W-:Y:S02]  /*0890*/  @P0 SHF.R.U64 R6, R7, R0, R9 ;  /* 0x0000000007060219 */ /* 0x000fe40000001209 */
[--C-:B------:R-:W-:Y:S02]  /*08a0*/  @P0 SHF.R.U32.HI R15, RZ, 0x1, R3.reuse ;  /* 0x00000001ff0f0819 */ /* 0x100fe40000011603 */
[C-C-:B------:R-:W-:Y:S02]  /*08b0*/  @P0 SHF.R.U64 R13, R2.reuse, 0x1, R3.reuse ;  /* 0x00000001020d0819 */ /* 0x140fe40000001203 */
[----:B------:R-:W-:-:S02]  /*08c0*/  @P0 SHF.L.U64.HI R8, R2, R23, R3 ;  /* 0x0000001702080219 */ /* 0x000fc40000010203 */
[----:B------:R-:W-:Y:S02]  /*08d0*/  @P0 SHF.R.U32.HI R7, RZ, R0, R9 ;  /* 0x00000000ff070219 */ /* 0x000fe40000011609 */
[----:B------:R-:W-:Y:S02]  /*08e0*/  @P0 LOP3.LUT R2, R11, R6, RZ, 0xfc, !PT ;  /* 0x000000060b020212 */ /* 0x000fe400078efcff */
[----:B----4-:R-:W-:Y:S02]  /*08f0*/  @P0 SHF.L.U32 R9, R4, R23, RZ ;  /* 0x0000001704090219 */ /* 0x010fe400000006ff */
[----:B------:R-:W-:Y:S02]  /*0900*/  @P0 SHF.R.U64 R14, R13, R0, R15 ;  /* 0x000000000d0e0219 */ /* 0x000fe4000000120f */
[----:B------:R-:W-:Y:S01]  /*0910*/  @P0 LOP3.LUT R3, R8, R7, RZ, 0xfc, !PT ;  /* 0x0000000708030212 */ /* 0x000fe200078efcff */
[----:B------:R-:W-:Y:S01]  /*0920*/  IMAD.SHL.U32 R8, R2, 0x4, RZ ;  /* 0x0000000402087824 */ /* 0x000fe200078e00ff */
[----:B------:R-:W-:-:S02]  /*0930*/  @P0 SHF.L.U64.HI R23, R4, R23, R5 ;  /* 0x0000001704170219 */ /* 0x000fc40000010205 */
[----:B------:R-:W-:Y:S02]  /*0940*/  @P0 LOP3.LUT R4, R9, R14, RZ, 0xfc, !PT ;  /* 0x0000000e09040212 */ /* 0x000fe400078efcff */
[----:B------:R-:W-:Y:S02]  /*0950*/  @P0 SHF.R.U32.HI R0, RZ, R0, R15 ;  /* 0x00000000ff000219 */ /* 0x000fe4000001160f */
[----:B------:R-:W-:Y:S02]  /*0960*/  SHF.L.U64.HI R9, R2, 0x2, R3 ;  /* 0x0000000202097819 */ /* 0x000fe40000010203 */
[----:B------:R-:W-:Y:S02]  /*0970*/  @P0 LOP3.LUT R5, R23, R0, RZ, 0xfc, !PT ;  /* 0x0000000017050212 */ /* 0x000fe400078efcff */
[----:B------:R-:W-:Y:S02]  /*0980*/  SHF.L.W.U32.HI R3, R3, 0x2, R4 ;  /* 0x0000000203037819 */ /* 0x000fe40000010e04 */
[----:B------:R-:W-:-:S02]  /*0990*/  IADD3 RZ, P0, PT, RZ, -R8, RZ ;  /* 0x80000008ffff7210 */ /* 0x000fc40007f1e0ff */
[----:B------:R-:W-:Y:S02]  /*09a0*/  LOP3.LUT R0, RZ, R9, RZ, 0x33, !PT ;  /* 0x00000009ff007212 */ /* 0x000fe400078e33ff */
[----:B------:R-:W-:Y:S02]  /*09b0*/  SHF.L.W.U32.HI R4, R4, 0x2, R5 ;  /* 0x0000000204047819 */ /* 0x000fe40000010e05 */
[----:B------:R-:W-:Y:S02]  /*09c0*/  LOP3.LUT R2, RZ, R3, RZ, 0x33, !PT ;  /* 0x00000003ff027212 */ /* 0x000fe400078e33ff */
[----:B------:R-:W-:Y:S02]  /*09d0*/  IADD3.X R6, P0, PT, RZ, R0, RZ, P0, !PT ;  /* 0x00000000ff067210 */ /* 0x000fe4000071e4ff */
[----:B------:R-:W-:Y:S02]  /*09e0*/  LOP3.LUT R7, RZ, R4, RZ, 0x33, !PT ;  /* 0x00000004ff077212 */ /* 0x000fe400078e33ff */
[----:B------:R-:W-:-:S02]  /*09f0*/  IADD3.X R0, P1, PT, RZ, R2, RZ, P0, !PT ;  /* 0x00000002ff007210 */ /* 0x000fc4000073e4ff */
[----:B------:R-:W-:-:S03]  /*0a00*/  ISETP.GT.U32.AND P2, PT, R3, -0x1, PT ;  /* 0xffffffff0300780c */ /* 0x000fc60003f44070 */
[----:B------:R-:W-:Y:S01]  /*0a10*/  IMAD.X R7, RZ, RZ, R7, P1 ;  /* 0x000000ffff077224 */ /* 0x000fe200008e0607 */
[----:B------:R-:W-:-:S04]  /*0a20*/  ISETP.GT.AND.EX P0, PT, R4, -0x1, PT, P2 ;  /* 0xffffffff0400780c */ /* 0x000fc80003f04320 */
[----:B------:R-:W-:Y:S02]  /*0a30*/  SEL R2, R4, R7, P0 ;  /* 0x0000000704027207 */ /* 0x000fe40000000000 */
[----:B------:R-:W-:Y:S02]  /*0a40*/  SEL R13, R3, R0, P0 ;  /* 0x00000000030d7207 */ /* 0x000fe40000000000 */
[----:B------:R-:W-:Y:S02]  /*0a50*/  ISETP.NE.U32.AND P1, PT, R2, RZ, PT ;  /* 0x000000ff0200720c */ /* 0x000fe40003f25070 */
[----:B------:R-:W-:Y:S02]  /*0a60*/  SEL R9, R9, R6, P0 ;  /* 0x0000000609097207 */ /* 0x000fe40000000000 */
[----:B------:R-:W-:Y:S01]  /*0a70*/  SEL R3, R13, R2, !P1 ;  /* 0x000000020d037207 */ /* 0x000fe20004800000 */
[----:B------:R-:W-:-:S05]  /*0a80*/  @!P0 IMAD.MOV R8, RZ, RZ, -R8 ;  /* 0x000000ffff088224 */ /* 0x000fca00078e0a08 */
[----:B------:R-:W1:Y:S02]  /*0a90*/  FLO.U32 R3, R3 ;  /* 0x0000000300037300 */ /* 0x000e6400000e0000 */
[C---:B-1----:R-:W-:Y:S02]  /*0aa0*/  IADD3 R7, PT, PT, -R3.reuse, 0x1f, RZ ;  /* 0x0000001f03077810 */ /* 0x042fe40007ffe1ff */
[----:B------:R-:W-:-:S03]  /*0ab0*/  IADD3 R0, PT, PT, -R3, 0x3f, RZ ;  /* 0x0000003f03007810 */ /* 0x000fc60007ffe1ff */
[----:B------:R-:W-:-:S05]  /*0ac0*/  @P1 IMAD.MOV R0, RZ, RZ, R7 ;  /* 0x000000ffff001224 */ /* 0x000fca00078e0207 */
[----:B------:R-:W-:-:S13]  /*0ad0*/  ISETP.NE.AND P1, PT, R0, RZ, PT ;  /* 0x000000ff0000720c */ /* 0x000fda0003f25270 */
[----:B0-----:R-:W-:Y:S05]  /*0ae0*/  @!P1 BRA `(.L_x_8) ;  /* 0x0000000000289947 */ /* 0x001fea0003800000 */
[--C-:B------:R-:W-:Y:S02]  /*0af0*/  SHF.R.U64 R7, R8, 0x1, R9.reuse ;  /* 0x0000000108077819 */ /* 0x100fe40000001209 */
[C---:B------:R-:W-:Y:S02]  /*0b00*/  LOP3.LUT R3, R0.reuse, 0x3f, RZ, 0xc0, !PT ;  /* 0x0000003f00037812 */ /* 0x040fe400078ec0ff */
[----:B------:R-:W-:Y:S02]  /*0b10*/  SHF.R.U32.HI R9, RZ, 0x1, R9 ;  /* 0x00000001ff097819 */ /* 0x000fe40000011609 */
[----:B------:R-:W-:Y:S02]  /*0b20*/  LOP3.LUT R6, R0, 0x3f, RZ, 0xc, !PT ;  /* 0x0000003f00067812 */ /* 0x000fe400078e0cff */
[CC--:B------:R-:W-:Y:S02]  /*0b30*/  SHF.L.U64.HI R11, R13.reuse, R3.reuse, R2 ;  /* 0x000000030d0b7219 */ /* 0x0c0fe40000010202 */
[----:B------:R-:W-:-:S02]  /*0b40*/  SHF.L.U32 R3, R13, R3, RZ ;  /* 0x000000030d037219 */ /* 0x000fc400000006ff */
[-CC-:B------:R-:W-:Y:S02]  /*0b50*/  SHF.R.U64 R2, R7, R6.reuse, R9.reuse ;  /* 0x0000000607027219 */ /* 0x180fe40000001209 */
[----:B------:R-:W-:Y:S02]  /*0b60*/  SHF.R.U32.HI R6, RZ, R6, R9 ;  /* 0x00000006ff067219 */ /* 0x000fe40000011609 */
[----:B------:R-:W-:Y:S02]  /*0b70*/  LOP3.LUT R13, R3, R2, RZ, 0xfc, !PT ;  /* 0x00000002030d7212 */ /* 0x000fe400078efcff */
[----:B------:R-:W-:-:S07]  /*0b80*/  LOP3.LUT R2, R11, R6, RZ, 0xfc, !PT ;  /* 0x000000060b027212 */ /* 0x000fce00078efcff */
.L_x_8:
[----:B------:R-:W-:Y:S05]  /*0b90*/  BSYNC.RECONVERGENT B1 ;  /* 0x0000000000017941 */ /* 0x000fea0003800200 */
.L_x_7:
[----:B------:R-:W-:Y:S01]  /*0ba0*/  IMAD.WIDE.U32 R8, R13, 0x2168c235, RZ ;  /* 0x2168c2350d087825 */ /* 0x000fe200078e00ff */
[----:B------:R-:W-:-:S03]  /*0bb0*/  SHF.R.U32.HI R5, RZ, 0x1e, R5 ;  /* 0x0000001eff057819 */ /* 0x000fc60000011605 */
[----:B------:R-:W-:Y:S01]  /*0bc0*/  IMAD.MOV.U32 R6, RZ, RZ, R9 ;  /* 0x000000ffff067224 */ /* 0x000fe200078e0009 */
[----:B------:R-:W-:Y:S01]  /*0bd0*/  IADD3 RZ, P1, PT, R8, R8, RZ ;  /* 0x0000000808ff7210 */ /* 0x000fe20007f3e0ff */
[----:B------:R-:W-:Y:S01]  /*0be0*/  IMAD.MOV.U32 R7, RZ, RZ, RZ ;  /* 0x000000ffff077224 */ /* 0x000fe200078e00ff */
[----:B------:R-:W-:Y:S01]  /*0bf0*/  LEA.HI R4, R4, R5, RZ, 0x1 ;  /* 0x0000000504047211 */ /* 0x000fe200078f08ff */
[----:B------:R-:W-:-:S04]  /*0c00*/  IMAD.HI.U32 R3, R2, -0x36f0255e, RZ ;  /* 0xc90fdaa202037827 */ /* 0x000fc800078e00ff */
[----:B------:R-:W-:-:S04]  /*0c10*/  IMAD.WIDE.U32 R6, R13, -0x36f0255e, R6 ;  /* 0xc90fdaa20d067825 */ /* 0x000fc800078e0006 */
[C---:B------:R-:W-:Y:S02]  /*0c20*/  IMAD R9, R2.reuse, -0x36f0255e, RZ ;  /* 0xc90fdaa202097824 */ /* 0x040fe400078e02ff */
[----:B------:R-:W-:-:S04]  /*0c30*/  IMAD.WIDE.U32 R6, P2, R2, 0x2168c235, R6 ;  /* 0x2168c23502067825 */ /* 0x000fc80007840006 */
[----:B------:R-:W-:Y:S01]  /*0c40*/  IMAD.X R2, RZ, RZ, R3, P2 ;  /* 0x000000ffff027224 */ /* 0x000fe200010e0603 */
[----:B------:R-:W-:Y:S02]  /*0c50*/  IADD3 R3, P2, PT, R9, R7, RZ ;  /* 0x0000000709037210 */ /* 0x000fe40007f5e0ff */
[----:B------:R-:W-:Y:S02]  /*0c60*/  IADD3.X RZ, P1, PT, R6, R6, RZ, P1, !PT ;  /* 0x0000000606ff7210 */ /* 0x000fe40000f3e4ff */
[C---:B------:R-:W-:Y:S01]  /*0c70*/  ISETP.GT.U32.AND P3, PT, R3.reuse, RZ, PT ;  /* 0x000000ff0300720c */ /* 0x040fe20003f64070 */
[----:B------:R-:W-:Y:S01]  /*0c80*/  IMAD.X R2, RZ, RZ, R2, P2 ;  /* 0x000000ffff027224 */ /* 0x000fe200010e0602 */
[----:B------:R-:W-:-:S04]  /*0c90*/  IADD3.X R6, P2, PT, R3, R3, RZ, P1, !PT ;  /* 0x0000000303067210 */ /* 0x000fc80000f5e4ff */
[C---:B------:R-:W-:Y:S01]  /*0ca0*/  ISETP.GT.AND.EX P1, PT, R2.reuse, RZ, PT, P3 ;  /* 0x000000ff0200720c */ /* 0x040fe20003f24330 */
[----:B------:R-:W-:-:S03]  /*0cb0*/  IMAD.X R7, R2, 0x1, R2, P2 ;  /* 0x0000000102077824 */ /* 0x000fc600010e0602 */
[----:B------:R-:W-:Y:S02]  /*0cc0*/  SEL R6, R6, R3, P1 ;  /* 0x0000000306067207 */ /* 0x000fe40000800000 */
[----:B------:R-:W-:Y:S02]  /*0cd0*/  SEL R3, R7, R2, P1 ;  /* 0x0000000207037207 */ /* 0x000fe40000800000 */
[----:B------:R-:W-:Y:S02]  /*0ce0*/  IADD3 R2, P2, PT, R6, 0x1, RZ ;  /* 0x0000000106027810 */ /* 0x000fe40007f5e0ff */
[----:B------:R-:W-:Y:S02]  /*0cf0*/  SEL R7, RZ, 0xffffffff, !P1 ;  /* 0xffffffffff077807 */ /* 0x000fe40004800000 */
[----:B------:R-:W-:Y:S01]  /*0d00*/  LOP3.LUT P1, R17, R17, 0x80000000, RZ, 0xc0, !PT ;  /* 0x8000000011117812 */ /* 0x000fe2000782c0ff */
[----:B------:R-:W-:Y:S02]  /*0d10*/  IMAD.X R3, RZ, RZ, R3, P2 ;  /* 0x000000ffff037224 */ /* 0x000fe400010e0603 */
[----:B------:R-:W-:Y:S01]  /*0d20*/  IMAD.IADD R0, R7, 0x1, -R0 ;  /* 0x0000000107007824 */ /* 0x000fe200078e0a00 */
[----:B------:R-:W-:-:S02]  /*0d30*/  @!P0 LOP3.LUT R17, R17, 0x80000000, RZ, 0x3c, !PT ;  /* 0x8000000011118812 */ /* 0x000fc400078e3cff */
[----:B------:R-:W-:Y:S01]  /*0d40*/  SHF.R.U64 R2, R2, 0xa, R3 ;  /* 0x0000000a02027819 */ /* 0x000fe20000001203 */
[----:B------:R-:W-:-:S03]  /*0d50*/  IMAD.SHL.U32 R0, R0, 0x100000, RZ ;  /* 0x0010000000007824 */ /* 0x000fc600078e00ff */
[----:B------:R-:W-:-:S03]  /*0d60*/  IADD3 R2, P2, PT, R2, 0x1, RZ ;  /* 0x0000000102027810 */ /* 0x000fc60007f5e0ff */
[----:B------:R-:W-:Y:S01]  /*0d70*/  @P1 IMAD.MOV R4, RZ, RZ, -R4 ;  /* 0x000000ffff041224 */ /* 0x000fe200078e0a04 */
[----:B------:R-:W-:-:S04]  /*0d80*/  LEA.HI.X R3, R3, RZ, RZ, 0x16, P2 ;  /* 0x000000ff03037211 */ /* 0x000fc800010fb4ff */
[--C-:B------:R-:W-:Y:S02]  /*0d90*/  SHF.R.U64 R2, R2, 0x1, R3.reuse ;  /* 0x0000000102027819 */ /* 0x100fe40000001203 */
[----:B------:R-:W-:Y:S02]  /*0da0*/  SHF.R.U32.HI R3, RZ, 0x1, R3 ;  /* 0x00000001ff037819 */ /* 0x000fe40000011603 */
[----:B------:R-:W-:-:S04]  /*0db0*/  IADD3 R11, P2, P3, RZ, RZ, R2 ;  /* 0x000000ffff0b7210 */ /* 0x000fc80007b5e002 */
[----:B------:R-:W-:-:S04]  /*0dc0*/  IADD3.X R0, PT, PT, R0, 0x3fe00000, R3, P2, P3 ;  /* 0x3fe0000000007810 */ /* 0x000fc800017e6403 */
[----:B------:R-:W-:-:S07]  /*0dd0*/  LOP3.LUT R14, R0, R17, RZ, 0xfc, !PT ;  /* 0x00000011000e7212 */ /* 0x000fce00078efcff */
.L_x_2:
[----:B------:R-:W-:Y:S02]  /*0de0*/  IMAD.MOV.U32 R13, RZ, RZ, 0x0 ;  /* 0x00000000ff0d7424 */ /* 0x000fe400078e00ff */
[----:B------:R-:W-:Y:S02]  /*0df0*/  IMAD.MOV.U32 R0, RZ, RZ, R4 ;  /* 0x000000ffff007224 */ /* 0x000fe400078e0004 */
[----:B------:R-:W-:Y:S02]  /*0e00*/  IMAD.MOV.U32 R2, RZ, RZ, R11 ;  /* 0x000000ffff027224 */ /* 0x000fe400078e000b */
[----:B------:R-:W-:Y:S01]  /*0e10*/  IMAD.MOV.U32 R3, RZ, RZ, R14 ;  /* 0x000000ffff037224 */ /* 0x000fe200078e000e */
[----:B------:R-:W-:Y:S06]  /*0e20*/  RET.REL.NODEC R12 `(_Z1fPdS_S_) ;  /* 0xfffffff00c747950 */ /* 0x000fec0003c3ffff */
.L_x_9:
[----:B------:R-:W-:-:S00]  /*0e30*/  BRA `(.L_x_9) ;  /* 0xfffffffc00fc7947 */ /* 0x000fc0000383ffff */
[----:B------:R-:W-:-:S00]  /*0e40*/  NOP ;  /* 0x0000000000007918 */ /* 0x000fc00000000000 */
        /* <DEDUP_REMOVED lines=11> */
.L_x_10:


//--------------------- .nv.global.init           --------------------------
	.section	.nv.global.init,"aw",@progbits
	.align	16
.nv.global.init:
	.type		__cudart_sin_cos_coeffs,@object
	.size		__cudart_sin_cos_coeffs,(__cudart_i2opi_d - __cudart_sin_cos_coeffs)
__cudart_sin_cos_coeffs:
        /*0000*/ 	.byte	0x46, 0xd2, 0xb0, 0x2c, 0xf1, 0xe5, 0x5a, 0xbe, 0x92, 0xe3, 0xac, 0x69, 0xe3, 0x1d, 0xc7, 0x3e
        /*0010*/ 	.byte	0xa1, 0x62, 0xdb, 0x19, 0xa0, 0x01, 0x2a, 0xbf, 0x18, 0x08, 0x11, 0x11, 0x11, 0x11, 0x81, 0x3f
        /*0020*/ 	.byte	0x54, 0x55, 0x55, 0x55, 0x55, 0x55, 0xc5, 0xbf, 0x00, 0x00, 0x00, 0x00, 0x00, 0x00, 0x00, 0x00
        /*0030*/ 	.byte	0x00, 0x00, 0x00, 0x00, 0x00, 0x00, 0x00, 0x00, 0x64, 0x81, 0xfd, 0x20, 0x83, 0xff, 0xa8, 0xbd
        /*0040*/ 	.byte	0x28, 0x85, 0xef, 0xc1, 0xa7, 0xee, 0x21, 0x3e, 0xd9, 0xe6, 0x06, 0x8e, 0x4f, 0x7e, 0x92, 0xbe
        /*0050*/ 	.byte	0xe9, 0xbc, 0xdd, 0x19, 0xa0, 0x01, 0xfa, 0x3e, 0x47, 0x5d, 0xc1, 0x16, 0x6c, 0xc1, 0x56, 0xbf
        /*0060*/ 	.byte	0x51, 0x55, 0x55, 0x55, 0x55, 0x55, 0xa5, 0x3f, 0x00, 0x00, 0x00, 0x00, 0x00, 0x00, 0xe0, 0xbf
        /*0070*/ 	.byte	0x00, 0x00, 0x00, 0x00, 0x00, 0x00, 0xf0, 0x3f, 0x00, 0x00, 0x00, 0x00, 0x00, 0x00, 0x00, 0x00
	.type		__cudart_i2opi_d,@object
	.size		__cudart_i2opi_d,(.L_0 - __cudart_i2opi_d)
__cudart_i2opi_d:
        /* <DEDUP_REMOVED lines=9> */
.L_0:


//--------------------- .nv.shared.reserved.0     --------------------------
	.section	.nv.shared.reserved.0,"aw",@nobits
	.weak		__nv_reservedSMEM_offset_0_alias
	.size		__nv_reservedSMEM_offset_0_alias, 0, 64
	.other		__nv_reservedSMEM_offset_0_alias,@"STO_CUDA_RESERVED_SHARED STV_DEFAULT"
__nv_reservedSMEM_offset_0_alias:
	.zero		0
	.zero		64


//--------------------- .nv.constant0._Z1fPdS_S_  --------------------------
	.section	.nv.constant0._Z1fPdS_S_,"a",@progbits
	.sectionflags	@""
	.align	4
.nv.constant0._Z1fPdS_S_:
	.zero		920


//--------------------- SYMBOLS --------------------------

	.type		.nv.reservedSmem.offset0,@object
	.size		.nv.reservedSmem.offset0,0x4
